	.headerflags	@"EF_CUDA_TEXMODE_UNIFIED EF_CUDA_64BIT_ADDRESS EF_CUDA_ACCELERATORS EF_CUDA_SM90 EF_CUDA_VIRTUAL_SM(EF_CUDA_SM90)"
	.elftype	@"ET_EXEC"


//--------------------- .nv.info                  --------------------------
	.section	.nv.info,"",@"SHT_CUDA_INFO"
	.align	4


	//----- nvinfo : EIATTR_REGCOUNT
	.align		4
        /*0000*/ 	.byte	0x04, 0x2f
        /*0002*/ 	.short	(.L_1 - .L_0)
	.align		4
.L_0:
        /*0004*/ 	.word	index@(triton_per_fused_mv_8)
        /*0008*/ 	.word	0x00000015


	//----- nvinfo : EIATTR_MIN_STACK_SIZE
	.align		4
.L_1:
        /*000c*/ 	.byte	0x04, 0x12
        /*000e*/ 	.short	(.L_3 - .L_2)
	.align		4
.L_2:
        /*0010*/ 	.word	index@(triton_per_fused_mv_8)
        /*0014*/ 	.word	0x00000000


	//----- nvinfo : EIATTR_FRAME_SIZE
	.align		4
.L_3:
        /*0018*/ 	.byte	0x04, 0x11
        /*001a*/ 	.short	(.L_5 - .L_4)
	.align		4
.L_4:
        /*001c*/ 	.word	index@(triton_per_fused_mv_8)
        /*0020*/ 	.word	0x00000000


	//----- nvinfo : EIATTR_MIN_STACK_SIZE
	.align		4
.L_5:
        /*0024*/ 	.byte	0x04, 0x12
        /*0026*/ 	.short	(.L_7 - .L_6)
	.align		4
.L_6:
        /*0028*/ 	.word	index@(triton_per_fused_mv_8)
        /*002c*/ 	.word	0x00000000
.L_7:


//--------------------- .nv.info.triton_per_fused_mv_8 --------------------------
	.section	.nv.info.triton_per_fused_mv_8,"",@"SHT_CUDA_INFO"
	.sectionflags	@""
	.align	4


	//----- nvinfo : EIATTR_CUDA_API_VERSION
	.align		4
        /*0000*/ 	.byte	0x04, 0x37
        /*0002*/ 	.short	(.L_9 - .L_8)
.L_8:
        /*0004*/ 	.word	0x0000007c


	//----- nvinfo : EIATTR_KPARAM_INFO
	.align		4
.L_9:
        /*0008*/ 	.byte	0x04, 0x17
        /*000a*/ 	.short	(.L_11 - .L_10)
.L_10:
        /*000c*/ 	.word	0x00000000
        /*0010*/ 	.short	0x0004
        /*0012*/ 	.short	0x001c
        /*0014*/ 	.byte	0x00, 0xf0, 0x11, 0x00


	//----- nvinfo : EIATTR_KPARAM_INFO
	.align		4
.L_11:
        /*0018*/ 	.byte	0x04, 0x17
        /*001a*/ 	.short	(.L_13 - .L_12)
.L_12:
        /*001c*/ 	.word	0x00000000
        /*0020*/ 	.short	0x0003
        /*0022*/ 	.short	0x0018
        /*0024*/ 	.byte	0x00, 0xf0, 0x11, 0x00


	//----- nvinfo : EIATTR_KPARAM_INFO
	.align		4
.L_13:
        /*0028*/ 	.byte	0x04, 0x17
        /*002a*/ 	.short	(.L_15 - .L_14)
.L_14:
        /*002c*/ 	.word	0x00000000
        /*0030*/ 	.short	0x0002
        /*0032*/ 	.short	0x0010
        /*0034*/ 	.byte	0x00, 0xf4, 0x21, 0x00


	//----- nvinfo : EIATTR_KPARAM_INFO
	.align		4
.L_15:
        /*0038*/ 	.byte	0x04, 0x17
        /*003a*/ 	.short	(.L_17 - .L_16)
.L_16:
        /*003c*/ 	.word	0x00000000
        /*0040*/ 	.short	0x0001
        /*0042*/ 	.short	0x0008
        /*0044*/ 	.byte	0x00, 0xf4, 0x21, 0x00


	//----- nvinfo : EIATTR_KPARAM_INFO
	.align		4
.L_17:
        /*0048*/ 	.byte	0x04, 0x17
        /*004a*/ 	.short	(.L_19 - .L_18)
.L_18:
        /*004c*/ 	.word	0x00000000
        /*0050*/ 	.short	0x0000
        /*0052*/ 	.short	0x0000
        /*0054*/ 	.byte	0x00, 0xf4, 0x21, 0x00


	//----- nvinfo : EIATTR_SPARSE_MMA_MASK
	.align		4
.L_19:
        /*0058*/ 	.byte	0x03, 0x50
        /*005a*/ 	.short	0x0000


	//----- nvinfo : EIATTR_MAXREG_COUNT
	.align		4
        /*005c*/ 	.byte	0x03, 0x1b
        /*005e*/ 	.short	0x00ff


	//----- nvinfo : EIATTR_COOP_GROUP_MASK_REGIDS
	.align		4
        /*0060*/ 	.byte	0x04, 0x29
        /*0062*/ 	.short	(.L_21 - .L_20)


	//   ....[0]....
.L_20:
        /*0064*/ 	.word	0xffffffff


	//   ....[1]....
        /*0068*/ 	.word	0xffffffff


	//   ....[2]....
        /*006c*/ 	.word	0xffffffff


	//   ....[3]....
        /*0070*/ 	.word	0xffffffff


	//   ....[4]....
        /*0074*/ 	.word	0xffffffff


	//   ....[5]....
        /*0078*/ 	.word	0xffffffff


	//   ....[6]....
        /*007c*/ 	.word	0xffffffff


	//   ....[7]....
        /*0080*/ 	.word	0xffffffff


	//----- nvinfo : EIATTR_COOP_GROUP_INSTR_OFFSETS
	.align		4
.L_21:
        /*0084*/ 	.byte	0x04, 0x28
        /*0086*/ 	.short	(.L_23 - .L_22)


	//   ....[0]....
.L_22:
        /*0088*/ 	.word	0x00000230


	//   ....[1]....
        /*008c*/ 	.word	0x00000250


	//   ....[2]....
        /*0090*/ 	.word	0x00000270


	//   ....[3]....
        /*0094*/ 	.word	0x00000290


	//   ....[4]....
        /*0098*/ 	.word	0x000002c0


	//   ....[5]....
        /*009c*/ 	.word	0x00000330


	//   ....[6]....
        /*00a0*/ 	.word	0x00000350


	//   ....[7]....
        /*00a4*/ 	.word	0x00000380


	//----- nvinfo : EIATTR_EXIT_INSTR_OFFSETS
	.align		4
.L_23:
        /*00a8*/ 	.byte	0x04, 0x1c
        /*00aa*/ 	.short	(.L_25 - .L_24)


	//   ....[0]....
.L_24:
        /*00ac*/ 	.word	0x00000420


	//   ....[1]....
        /*00b0*/ 	.word	0x00000440


	//----- nvinfo : EIATTR_REQNTID
	.align		4
.L_25:
        /*00b4*/ 	.byte	0x04, 0x10
        /*00b6*/ 	.short	(.L_27 - .L_26)
.L_26:
        /*00b8*/ 	.word	0x00000100
        /*00bc*/ 	.word	0x00000001
        /*00c0*/ 	.word	0x00000001


	//----- nvinfo : EIATTR_CBANK_PARAM_SIZE
	.align		4
.L_27:
        /*00c4*/ 	.byte	0x03, 0x19
        /*00c6*/ 	.short	0x0020


	//----- nvinfo : EIATTR_PARAM_CBANK
	.align		4
        /*00c8*/ 	.byte	0x04, 0x0a
        /*00ca*/ 	.short	(.L_29 - .L_28)
	.align		4
.L_28:
        /*00cc*/ 	.word	index@(.nv.constant0.triton_per_fused_mv_8)
        /*00d0*/ 	.short	0x0210
        /*00d2*/ 	.short	0x0020


	//----- nvinfo : EIATTR_SW_WAR
	.align		4
.L_29:
        /*00d4*/ 	.byte	0x04, 0x36
        /*00d6*/ 	.short	(.L_31 - .L_30)
.L_30:
        /*00d8*/ 	.word	0x00000008
.L_31:


//--------------------- .nv.callgraph             --------------------------
	.section	.nv.callgraph,"",@"SHT_CUDA_CALLGRAPH"
	.align	4
	.sectionentsize	8
	.align		4
        /*0000*/ 	.word	0x00000000
	.align		4
        /*0004*/ 	.word	0xffffffff
	.align		4
        /*0008*/ 	.word	0x00000000
	.align		4
        /*000c*/ 	.word	0xfffffffe
	.align		4
        /*0010*/ 	.word	0x00000000
	.align		4
        /*0014*/ 	.word	0xfffffffd
	.align		4
        /*0018*/ 	.word	0x00000000
	.align		4
        /*001c*/ 	.word	0xfffffffc


//--------------------- .text.triton_per_fused_mv_8 --------------------------
	.section	.text.triton_per_fused_mv_8,"ax",@progbits
	.sectionflags	@"SHF_BARRIERS=1"
	.align	128
        .global         triton_per_fused_mv_8
        .type           triton_per_fused_mv_8,@function
        .size           triton_per_fused_mv_8,(.L_x_1 - triton_per_fused_mv_8)
        .other          triton_per_fused_mv_8,@"STO_CUDA_ENTRY STV_DEFAULT"
triton_per_fused_mv_8:
.text.triton_per_fused_mv_8:
[----:B------:R-:W0:Y:S02]  /*0000*/  LDC R1, c[0x0][0x28] ;  /* 0x00000a00ff017b82 */ /* 0x000e240000000800 */
[----:B------:R-:W1:Y:S01]  /*0010*/  S2R R16, SR_TID.X ;  /* 0x0000000000107919 */ /* 0x000e620000002100 */
[----:B------:R-:W2:Y:S01]  /*0020*/  LDC.64 R14, c[0x0][0x218] ;  /* 0x00008600ff0e7b82 */ /* 0x000ea20000000a00 */
[----:B------:R-:W-:Y:S02]  /*0030*/  CS2R R8, SRZ ;  /* 0x0000000000087805 */ /* 0x000fe4000001ff00 */
[----:B------:R-:W-:Y:S01]  /*0040*/  CS2R R10, SRZ ;  /* 0x00000000000a7805 */ /* 0x000fe2000001ff00 */
[----:B------:R-:W3:Y:S01]  /*0050*/  S2R R0, SR_CTAID.X ;  /* 0x0000000000007919 */ /* 0x000ee20000002500 */
[----:B------:R-:W-:-:S03]  /*0060*/  ULDC.64 UR6, c[0x0][0x208] ;  /* 0x0000820000067ab9 */ /* 0x000fc60000000a00 */
[----:B------:R-:W4:Y:S01]  /*0070*/  LDC.64 R12, c[0x0][0x210] ;  /* 0x00008400ff0c7b82 */ /* 0x000f220000000a00 */
[----:B-1----:R-:W-:-:S05]  /*0080*/  IMAD.SHL.U32 R2, R16, 0x4, RZ ;  /* 0x0000000410027824 */ /* 0x002fca00078e00ff */
[----:B------:R-:W-:-:S04]  /*0090*/  LOP3.LUT R5, R2, 0x3fc, RZ, 0xc0, !PT ;  /* 0x000003fc02057812 */ /* 0x000fc800078ec0ff */
[C---:B------:R-:W-:Y:S01]  /*00a0*/  ISETP.GE.U32.AND P0, PT, R5.reuse, 0x240, PT ;  /* 0x000002400500780c */ /* 0x040fe20003f06070 */
[----:B---3--:R-:W-:Y:S02]  /*00b0*/  IMAD R7, R0, 0x240, R5 ;  /* 0x0000024000077824 */ /* 0x008fe400078e0205 */
[----:B--2---:R-:W-:Y:S01]  /*00c0*/  IMAD.WIDE.U32 R14, R5, 0x4, R14 ;  /* 0x00000004050e7825 */ /* 0x004fe200078e000e */
[----:B------:R-:W-:-:S03]  /*00d0*/  CS2R R4, SRZ ;  /* 0x0000000000047805 */ /* 0x000fc6000001ff00 */
[----:B----4-:R-:W-:Y:S01]  /*00e0*/  IMAD.WIDE R12, R7, 0x4, R12 ;  /* 0x00000004070c7825 */ /* 0x010fe200078e020c */
[----:B------:R-:W-:-:S05]  /*00f0*/  CS2R R6, SRZ ;  /* 0x0000000000067805 */ /* 0x000fca000001ff00 */
[----:B------:R-:W2:Y:S04]  /*0100*/  @!P0 LDG.E.128 R8, desc[UR6][R12.64] ;  /* 0x000000060c088981 */ /* 0x000ea8000c1e1d00 */
[----:B------:R-:W3:Y:S01]  /*0110*/  @!P0 LDG.E.EL.128 R4, desc[UR6][R14.64] ;  /* 0x000000060e048981 */ /* 0x000ee2000c2e1d00 */
[----:B------:R-:W1:Y:S01]  /*0120*/  S2UR UR5, SR_CgaCtaId ;  /* 0x00000000000579c3 */ /* 0x000e620000008800 */
[----:B------:R-:W-:Y:S01]  /*0130*/  UMOV UR4, 0x400 ;  /* 0x0000040000047882 */ /* 0x000fe20000000000 */
[----:B------:R-:W-:Y:S01]  /*0140*/  ISETP.GE.AND P1, PT, R16, 0x8, PT ;  /* 0x000000081000780c */ /* 0x000fe20003f26270 */
[----:B-1----:R-:W-:Y:S01]  /*0150*/  UPRMT UR4, UR5, 0x654, UR4 ;  /* 0x0000065405047896 */ /* 0x002fe20008000004 */
[----:B--2---:R-:W-:Y:S02]  /*0160*/  SEL R18, R9, RZ, !P0 ;  /* 0x000000ff09127207 */ /* 0x004fe40004000000 */
[----:B---3--:R-:W-:-:S02]  /*0170*/  SEL R5, R5, RZ, !P0 ;  /* 0x000000ff05057207 */ /* 0x008fc40004000000 */
[----:B------:R-:W-:Y:S02]  /*0180*/  SEL R4, R4, RZ, !P0 ;  /* 0x000000ff04047207 */ /* 0x000fe40004000000 */
[----:B------:R-:W-:Y:S01]  /*0190*/  SEL R8, R8, RZ, !P0 ;  /* 0x000000ff08087207 */ /* 0x000fe20004000000 */
[----:B------:R-:W-:Y:S01]  /*01a0*/  FMUL R5, R18, R5 ;  /* 0x0000000512057220 */ /* 0x000fe20000400000 */
[----:B------:R-:W-:Y:S02]  /*01b0*/  SEL R6, R6, RZ, !P0 ;  /* 0x000000ff06067207 */ /* 0x000fe40004000000 */
[----:B------:R-:W-:Y:S01]  /*01c0*/  SEL R10, R10, RZ, !P0 ;  /* 0x000000ff0a0a7207 */ /* 0x000fe20004000000 */
[----:B------:R-:W-:Y:S01]  /*01d0*/  FFMA R5, R8, R4, R5 ;  /* 0x0000000408057223 */ /* 0x000fe20000000005 */
[----:B------:R-:W-:Y:S02]  /*01e0*/  SEL R11, R11, RZ, !P0 ;  /* 0x000000ff0b0b7207 */ /* 0x000fe40004000000 */
[----:B------:R-:W-:Y:S01]  /*01f0*/  SEL R7, R7, RZ, !P0 ;  /* 0x000000ff07077207 */ /* 0x000fe20004000000 */
[----:B------:R-:W-:-:S04]  /*0200*/  FFMA R6, R10, R6, R5 ;  /* 0x000000060a067223 */ /* 0x000fc80000000005 */
[----:B------:R-:W-:-:S05]  /*0210*/  FFMA R6, R11, R7, R6 ;  /* 0x000000070b067223 */ /* 0x000fca0000000006 */
[----:B------:R-:W-:-:S05]  /*0220*/  FSEL R6, R6, RZ, !P0 ;  /* 0x000000ff06067208 */ /* 0x000fca0004000000 */
[----:B------:R-:W1:Y:S02]  /*0230*/  SHFL.BFLY PT, R5, R6, 0x10, 0x1f ;  /* 0x0e001f0006057f89 */ /* 0x000e6400000e0000 */
[----:B-1----:R-:W-:-:S05]  /*0240*/  FADD R5, R6, R5 ;  /* 0x0000000506057221 */ /* 0x002fca0000000000 */
[----:B------:R-:W1:Y:S02]  /*0250*/  SHFL.BFLY PT, R4, R5, 0x8, 0x1f ;  /* 0x0d001f0005047f89 */ /* 0x000e6400000e0000 */
[----:B-1----:R-:W-:-:S05]  /*0260*/  FADD R4, R5, R4 ;  /* 0x0000000405047221 */ /* 0x002fca0000000000 */
[----:B------:R-:W1:Y:S02]  /*0270*/  SHFL.BFLY PT, R7, R4, 0x4, 0x1f ;  /* 0x0c801f0004077f89 */ /* 0x000e6400000e0000 */
[----:B-1----:R-:W-:-:S05]  /*0280*/  FADD R7, R4, R7 ;  /* 0x0000000704077221 */ /* 0x002fca0000000000 */
[----:B------:R-:W1:Y:S01]  /*0290*/  SHFL.BFLY PT, R8, R7, 0x2, 0x1f ;  /* 0x0c401f0007087f89 */ /* 0x000e6200000e0000 */
[----:B------:R-:W-:Y:S01]  /*02a0*/  LOP3.LUT P0, RZ, R16, 0x1f, RZ, 0xc0, !PT ;  /* 0x0000001f10ff7812 */ /* 0x000fe2000780c0ff */
[----:B-1----:R-:W-:-:S05]  /*02b0*/  FADD R8, R7, R8 ;  /* 0x0000000807087221 */ /* 0x002fca0000000000 */
[----:B------:R-:W1:Y:S01]  /*02c0*/  SHFL.BFLY PT, R9, R8, 0x1, 0x1f ;  /* 0x0c201f0008097f89 */ /* 0x000e6200000e0000 */
[----:B------:R-:W-:-:S04]  /*02d0*/  SHF.R.U32.HI R5, RZ, 0x3, R16 ;  /* 0x00000003ff057819 */ /* 0x000fc80000011610 */
[----:B------:R-:W-:Y:S01]  /*02e0*/  LOP3.LUT R5, R5, 0x1c, RZ, 0xc0, !PT ;  /* 0x0000001c05057812 */ /* 0x000fe200078ec0ff */
[----:B-1----:R-:W-:-:S05]  /*02f0*/  FADD R10, R8, R9 ;  /* 0x00000009080a7221 */ /* 0x002fca0000000000 */
[----:B------:R-:W-:Y:S01]  /*0300*/  @!P0 STS [R5+UR4], R10 ;  /* 0x0000000a05008988 */ /* 0x000fe20008000804 */
[----:B------:R-:W-:Y:S06]  /*0310*/  BAR.SYNC.DEFER_BLOCKING 0x0 ;  /* 0x0000000000007b1d */ /* 0x000fec0000010000 */
[----:B------:R-:W1:Y:S04]  /*0320*/  @!P1 LDS R3, [R2+UR4] ;  /* 0x0000000402039984 */ /* 0x000e680008000800 */
[----:B-1----:R-:W1:Y:S02]  /*0330*/  SHFL.BFLY PT, R4, R3, 0x4, 0x1f ;  /* 0x0c801f0003047f89 */ /* 0x002e6400000e0000 */
[----:B-1----:R-:W-:-:S05]  /*0340*/  FADD R6, R3, R4 ;  /* 0x0000000403067221 */ /* 0x002fca0000000000 */
[----:B------:R-:W1:Y:S01]  /*0350*/  SHFL.BFLY PT, R7, R6, 0x2, 0x1f ;  /* 0x0c401f0006077f89 */ /* 0x000e6200000e0000 */
[----:B------:R-:W-:Y:S01]  /*0360*/  LOP3.LUT P0, RZ, R16, 0x7, RZ, 0xc0, !PT ;  /* 0x0000000710ff7812 */ /* 0x000fe2000780c0ff */
[----:B-1----:R-:W-:-:S05]  /*0370*/  FADD R7, R6, R7 ;  /* 0x0000000706077221 */ /* 0x002fca0000000000 */
[----:B------:R-:W1:Y:S01]  /*0380*/  SHFL.BFLY PT, R4, R7, 0x1, 0x1f ;  /* 0x0c201f0007047f89 */ /* 0x000e6200000e0000 */
[C---:B------:R-:W-:Y:S01]  /*0390*/  ISETP.LT.AND P0, PT, R16.reuse, 0x8, !P0 ;  /* 0x000000081000780c */ /* 0x040fe20004701270 */
[----:B-1----:R-:W-:Y:S02]  /*03a0*/  FADD R9, R7, R4 ;  /* 0x0000000407097221 */ /* 0x002fe40000000000 */
[----:B------:R-:W1:Y:S10]  /*03b0*/  LDC.64 R4, c[0x0][0x220] ;  /* 0x00008800ff047b82 */ /* 0x000e740000000a00 */
[----:B------:R-:W-:Y:S01]  /*03c0*/  @P0 STS [R2+UR4], R9 ;  /* 0x0000000902000988 */ /* 0x000fe20008000804 */
[----:B------:R-:W-:Y:S06]  /*03d0*/  BAR.SYNC.DEFER_BLOCKING 0x0 ;  /* 0x0000000000007b1d */ /* 0x000fec0000010000 */
[----:B------:R-:W2:Y:S01]  /*03e0*/  LDS R8, [UR4] ;  /* 0x00000004ff087984 */ /* 0x000ea20008000800 */
[----:B------:R-:W-:Y:S01]  /*03f0*/  LOP3.LUT P0, RZ, R16, 0xff, RZ, 0xc0, !PT ;  /* 0x000000ff10ff7812 */ /* 0x000fe2000780c0ff */
[----:B-1----:R-:W-:-:S04]  /*0400*/  IMAD.WIDE R4, R0, 0x4, R4 ;  /* 0x0000000400047825 */ /* 0x002fc800078e0204 */
[----:B--2---:R-:W-:-:S08]  /*0410*/  FADD R3, RZ, R8 ;  /* 0x00000008ff037221 */ /* 0x004fd00000000000 */
[----:B------:R-:W-:Y:S05]  /*0420*/  @P0 EXIT ;  /* 0x000000000000094d */ /* 0x000fea0003800000 */
[----:B------:R-:W-:Y:S01]  /*0430*/  STG.E desc[UR6][R4.64], R3 ;  /* 0x0000000304007986 */ /* 0x000fe2000c101906 */
[----:B------:R-:W-:Y:S05]  /*0440*/  EXIT ;  /* 0x000000000000794d */ /* 0x000fea0003800000 */
.L_x_0:
[----:B------:R-:W-:-:S00]  /*0450*/  BRA `(.L_x_0) ;  /* 0xfffffffc00fc7947 */ /* 0x000fc0000383ffff */
[----:B------:R-:W-:-:S00]  /*0460*/  NOP ;  /* 0x0000000000007918 */ /* 0x000fc00000000000 */
        /* <DEDUP_REMOVED lines=9> */
.L_x_1:


//--------------------- .nv.shared.triton_per_fused_mv_8 --------------------------
	.section	.nv.shared.triton_per_fused_mv_8,"aw",@nobits
	.sectionflags	@""
	.align	16
	.zero		1024


//--------------------- .nv.constant0.triton_per_fused_mv_8 --------------------------
	.section	.nv.constant0.triton_per_fused_mv_8,"a",@progbits
	.sectionflags	@""
	.align	4
.nv.constant0.triton_per_fused_mv_8:
	.zero		560
